	.headerflags	@"EF_CUDA_TEXMODE_UNIFIED EF_CUDA_64BIT_ADDRESS EF_CUDA_ACCELERATORS EF_CUDA_SM90 EF_CUDA_VIRTUAL_SM(EF_CUDA_SM90)"
	.elftype	@"ET_EXEC"


//--------------------- .nv.info                  --------------------------
	.section	.nv.info,"",@"SHT_CUDA_INFO"
	.align	4


	//----- nvinfo : EIATTR_REGCOUNT
	.align		4
        /*0000*/ 	.byte	0x04, 0x2f
        /*0002*/ 	.short	(.L_1 - .L_0)
	.align		4
.L_0:
        /*0004*/ 	.word	index@(triton_poi_fused__unsafe_index_add_mul_sub_29)
        /*0008*/ 	.word	0x00000022


	//----- nvinfo : EIATTR_MIN_STACK_SIZE
	.align		4
.L_1:
        /*000c*/ 	.byte	0x04, 0x12
        /*000e*/ 	.short	(.L_3 - .L_2)
	.align		4
.L_2:
        /*0010*/ 	.word	index@(triton_poi_fused__unsafe_index_add_mul_sub_29)
        /*0014*/ 	.word	0x00000000


	//----- nvinfo : EIATTR_FRAME_SIZE
	.align		4
.L_3:
        /*0018*/ 	.byte	0x04, 0x11
        /*001a*/ 	.short	(.L_5 - .L_4)
	.align		4
.L_4:
        /*001c*/ 	.word	index@(triton_poi_fused__unsafe_index_add_mul_sub_29)
        /*0020*/ 	.word	0x00000000


	//----- nvinfo : EIATTR_MIN_STACK_SIZE
	.align		4
.L_5:
        /*0024*/ 	.byte	0x04, 0x12
        /*0026*/ 	.short	(.L_7 - .L_6)
	.align		4
.L_6:
        /*0028*/ 	.word	index@(triton_poi_fused__unsafe_index_add_mul_sub_29)
        /*002c*/ 	.word	0x00000000
.L_7:


//--------------------- .nv.info.triton_poi_fused__unsafe_index_add_mul_sub_29 --------------------------
	.section	.nv.info.triton_poi_fused__unsafe_index_add_mul_sub_29,"",@"SHT_CUDA_INFO"
	.sectionflags	@""
	.align	4


	//----- nvinfo : EIATTR_CUDA_API_VERSION
	.align		4
        /*0000*/ 	.byte	0x04, 0x37
        /*0002*/ 	.short	(.L_9 - .L_8)
.L_8:
        /*0004*/ 	.word	0x0000007c


	//----- nvinfo : EIATTR_KPARAM_INFO
	.align		4
.L_9:
        /*0008*/ 	.byte	0x04, 0x17
        /*000a*/ 	.short	(.L_11 - .L_10)
.L_10:
        /*000c*/ 	.word	0x00000000
        /*0010*/ 	.short	0x000a
        /*0012*/ 	.short	0x0050
        /*0014*/ 	.byte	0x00, 0xf0, 0x11, 0x00


	//----- nvinfo : EIATTR_KPARAM_INFO
	.align		4
.L_11:
        /*0018*/ 	.byte	0x04, 0x17
        /*001a*/ 	.short	(.L_13 - .L_12)
.L_12:
        /*001c*/ 	.word	0x00000000
        /*0020*/ 	.short	0x0009
        /*0022*/ 	.short	0x0048
        /*0024*/ 	.byte	0x00, 0xf4, 0x21, 0x00


	//----- nvinfo : EIATTR_KPARAM_INFO
	.align		4
.L_13:
        /*0028*/ 	.byte	0x04, 0x17
        /*002a*/ 	.short	(.L_15 - .L_14)
.L_14:
        /*002c*/ 	.word	0x00000000
        /*0030*/ 	.short	0x0008
        /*0032*/ 	.short	0x0040
        /*0034*/ 	.byte	0x00, 0xf4, 0x21, 0x00


	//----- nvinfo : EIATTR_KPARAM_INFO
	.align		4
.L_15:
        /*0038*/ 	.byte	0x04, 0x17
        /*003a*/ 	.short	(.L_17 - .L_16)
.L_16:
        /*003c*/ 	.word	0x00000000
        /*0040*/ 	.short	0x0007
        /*0042*/ 	.short	0x0038
        /*0044*/ 	.byte	0x00, 0xf4, 0x21, 0x00


	//----- nvinfo : EIATTR_KPARAM_INFO
	.align		4
.L_17:
        /*0048*/ 	.byte	0x04, 0x17
        /*004a*/ 	.short	(.L_19 - .L_18)
.L_18:
        /*004c*/ 	.word	0x00000000
        /*0050*/ 	.short	0x0006
        /*0052*/ 	.short	0x0030
        /*0054*/ 	.byte	0x00, 0xf4, 0x21, 0x00


	//----- nvinfo : EIATTR_KPARAM_INFO
	.align		4
.L_19:
        /*0058*/ 	.byte	0x04, 0x17
        /*005a*/ 	.short	(.L_21 - .L_20)
.L_20:
        /*005c*/ 	.word	0x00000000
        /*0060*/ 	.short	0x0005
        /*0062*/ 	.short	0x0028
        /*0064*/ 	.byte	0x00, 0xf4, 0x21, 0x00


	//----- nvinfo : EIATTR_KPARAM_INFO
	.align		4
.L_21:
        /*0068*/ 	.byte	0x04, 0x17
        /*006a*/ 	.short	(.L_23 - .L_22)
.L_22:
        /*006c*/ 	.word	0x00000000
        /*0070*/ 	.short	0x0004
        /*0072*/ 	.short	0x0020
        /*0074*/ 	.byte	0x00, 0xf4, 0x21, 0x00


	//----- nvinfo : EIATTR_KPARAM_INFO
	.align		4
.L_23:
        /*0078*/ 	.byte	0x04, 0x17
        /*007a*/ 	.short	(.L_25 - .L_24)
.L_24:
        /*007c*/ 	.word	0x00000000
        /*0080*/ 	.short	0x0003
        /*0082*/ 	.short	0x0018
        /*0084*/ 	.byte	0x00, 0xf4, 0x21, 0x00


	//----- nvinfo : EIATTR_KPARAM_INFO
	.align		4
.L_25:
        /*0088*/ 	.byte	0x04, 0x17
        /*008a*/ 	.short	(.L_27 - .L_26)
.L_26:
        /*008c*/ 	.word	0x00000000
        /*0090*/ 	.short	0x0002
        /*0092*/ 	.short	0x0010
        /*0094*/ 	.byte	0x00, 0xf4, 0x21, 0x00


	//----- nvinfo : EIATTR_KPARAM_INFO
	.align		4
.L_27:
        /*0098*/ 	.byte	0x04, 0x17
        /*009a*/ 	.short	(.L_29 - .L_28)
.L_28:
        /*009c*/ 	.word	0x00000000
        /*00a0*/ 	.short	0x0001
        /*00a2*/ 	.short	0x0008
        /*00a4*/ 	.byte	0x00, 0xf4, 0x21, 0x00


	//----- nvinfo : EIATTR_KPARAM_INFO
	.align		4
.L_29:
        /*00a8*/ 	.byte	0x04, 0x17
        /*00aa*/ 	.short	(.L_31 - .L_30)
.L_30:
        /*00ac*/ 	.word	0x00000000
        /*00b0*/ 	.short	0x0000
        /*00b2*/ 	.short	0x0000
        /*00b4*/ 	.byte	0x00, 0xf4, 0x21, 0x00


	//----- nvinfo : EIATTR_SPARSE_MMA_MASK
	.align		4
.L_31:
        /*00b8*/ 	.byte	0x03, 0x50
        /*00ba*/ 	.short	0x0000


	//----- nvinfo : EIATTR_MAXREG_COUNT
	.align		4
        /*00bc*/ 	.byte	0x03, 0x1b
        /*00be*/ 	.short	0x00ff


	//----- nvinfo : EIATTR_EXIT_INSTR_OFFSETS
	.align		4
        /*00c0*/ 	.byte	0x04, 0x1c
        /*00c2*/ 	.short	(.L_33 - .L_32)


	//   ....[0]....
.L_32:
        /*00c4*/ 	.word	0x00000b40


	//----- nvinfo : EIATTR_REQNTID
	.align		4
.L_33:
        /*00c8*/ 	.byte	0x04, 0x10
        /*00ca*/ 	.short	(.L_35 - .L_34)
.L_34:
        /*00cc*/ 	.word	0x00000100
        /*00d0*/ 	.word	0x00000001
        /*00d4*/ 	.word	0x00000001


	//----- nvinfo : EIATTR_CBANK_PARAM_SIZE
	.align		4
.L_35:
        /*00d8*/ 	.byte	0x03, 0x19
        /*00da*/ 	.short	0x0054


	//----- nvinfo : EIATTR_PARAM_CBANK
	.align		4
        /*00dc*/ 	.byte	0x04, 0x0a
        /*00de*/ 	.short	(.L_37 - .L_36)
	.align		4
.L_36:
        /*00e0*/ 	.word	index@(.nv.constant0.triton_poi_fused__unsafe_index_add_mul_sub_29)
        /*00e4*/ 	.short	0x0210
        /*00e6*/ 	.short	0x0054


	//----- nvinfo : EIATTR_SW_WAR
	.align		4
.L_37:
        /*00e8*/ 	.byte	0x04, 0x36
        /*00ea*/ 	.short	(.L_39 - .L_38)
.L_38:
        /*00ec*/ 	.word	0x00000008
.L_39:


//--------------------- .nv.callgraph             --------------------------
	.section	.nv.callgraph,"",@"SHT_CUDA_CALLGRAPH"
	.align	4
	.sectionentsize	8
	.align		4
        /*0000*/ 	.word	0x00000000
	.align		4
        /*0004*/ 	.word	0xffffffff
	.align		4
        /*0008*/ 	.word	0x00000000
	.align		4
        /*000c*/ 	.word	0xfffffffe
	.align		4
        /*0010*/ 	.word	0x00000000
	.align		4
        /*0014*/ 	.word	0xfffffffd
	.align		4
        /*0018*/ 	.word	0x00000000
	.align		4
        /*001c*/ 	.word	0xfffffffc


//--------------------- .text.triton_poi_fused__unsafe_index_add_mul_sub_29 --------------------------
	.section	.text.triton_poi_fused__unsafe_index_add_mul_sub_29,"ax",@progbits
	.align	128
        .global         triton_poi_fused__unsafe_index_add_mul_sub_29
        .type           triton_poi_fused__unsafe_index_add_mul_sub_29,@function
        .size           triton_poi_fused__unsafe_index_add_mul_sub_29,(.L_x_1 - triton_poi_fused__unsafe_index_add_mul_sub_29)
        .other          triton_poi_fused__unsafe_index_add_mul_sub_29,@"STO_CUDA_ENTRY STV_DEFAULT"
triton_poi_fused__unsafe_index_add_mul_sub_29:
.text.triton_poi_fused__unsafe_index_add_mul_sub_29:
[----:B------:R-:W-:Y:S01]  /*0000*/  LDC R1, c[0x0][0x28] ;  /* 0x00000a00ff017b82 */ /* 0x000fe20000000800 */
[----:B------:R-:W1:Y:S07]  /*0010*/  S2R R0, SR_TID.X ;  /* 0x0000000000007919 */ /* 0x000e6e0000002100 */
[----:B------:R-:W2:Y:S01]  /*0020*/  LDC.64 R12, c[0x0][0x210] ;  /* 0x00008400ff0c7b82 */ /* 0x000ea20000000a00 */
[----:B------:R-:W-:Y:S01]  /*0030*/  ULDC.64 UR4, c[0x0][0x208] ;  /* 0x0000820000047ab9 */ /* 0x000fe20000000a00 */
[----:B------:R-:W-:Y:S01]  /*0040*/  ULDC.64 UR8, c[0x0][0x238] ;  /* 0x00008e0000087ab9 */ /* 0x000fe20000000a00 */
[----:B------:R-:W3:Y:S01]  /*0050*/  S2R R3, SR_CTAID.X ;  /* 0x0000000000037919 */ /* 0x000ee20000002500 */
[----:B------:R-:W-:-:S04]  /*0060*/  ULDC.64 UR6, c[0x0][0x220] ;  /* 0x0000880000067ab9 */ /* 0x000fc80000000a00 */
[----:B------:R-:W4:Y:S01]  /*0070*/  LDC.64 R8, c[0x0][0x228] ;  /* 0x00008a00ff087b82 */ /* 0x000f220000000a00 */
[----:B-1----:R-:W-:-:S05]  /*0080*/  IMAD.SHL.U32 R0, R0, 0x2, RZ ;  /* 0x0000000200007824 */ /* 0x002fca00078e00ff */
[----:B------:R-:W-:-:S05]  /*0090*/  LOP3.LUT R0, R0, 0x1fe, RZ, 0xc0, !PT ;  /* 0x000001fe00007812 */ /* 0x000fca00078ec0ff */
[----:B---3--:R-:W-:-:S05]  /*00a0*/  IMAD R0, R3, 0x200, R0 ;  /* 0x0000020003007824 */ /* 0x008fca00078e0200 */
[----:B------:R-:W-:-:S04]  /*00b0*/  SHF.R.S32.HI R5, RZ, 0x1f, R0 ;  /* 0x0000001fff057819 */ /* 0x000fc80000011400 */
[----:B------:R-:W-:Y:S02]  /*00c0*/  LEA.HI R6, R5, R0, RZ, 0x5 ;  /* 0x0000000005067211 */ /* 0x000fe400078f28ff */
[----:B------:R-:W1:Y:S02]  /*00d0*/  LDC.64 R4, c[0x0][0x218] ;  /* 0x00008600ff047b82 */ /* 0x000e640000000a00 */
[----:B------:R-:W-:-:S04]  /*00e0*/  SHF.R.S32.HI R2, RZ, 0x5, R6 ;  /* 0x00000005ff027819 */ /* 0x000fc80000011406 */
[----:B------:R-:W-:-:S04]  /*00f0*/  LEA.HI R7, R2, R2, RZ, 0x5 ;  /* 0x0000000202077211 */ /* 0x000fc800078f28ff */
[----:B------:R-:W-:-:S05]  /*0100*/  LOP3.LUT R7, R7, 0xffffffe0, RZ, 0xc0, !PT ;  /* 0xffffffe007077812 */ /* 0x000fca00078ec0ff */
[----:B------:R-:W-:Y:S01]  /*0110*/  IMAD.IADD R2, R2, 0x1, -R7 ;  /* 0x0000000102027824 */ /* 0x000fe200078e0a07 */
[----:B------:R-:W-:-:S03]  /*0120*/  LOP3.LUT R7, R6, 0xffffffe0, RZ, 0xc0, !PT ;  /* 0xffffffe006077812 */ /* 0x000fc600078ec0ff */
[----:B--2---:R-:W-:-:S04]  /*0130*/  IMAD.WIDE R12, R2, 0x8, R12 ;  /* 0x00000008020c7825 */ /* 0x004fc800078e020c */
[----:B------:R-:W-:Y:S02]  /*0140*/  IMAD.IADD R18, R0, 0x1, -R7 ;  /* 0x0000000100127824 */ /* 0x000fe400078e0a07 */
[----:B------:R-:W2:Y:S02]  /*0150*/  LDG.E.EL.64 R12, desc[UR4][R12.64] ;  /* 0x000000040c0c7981 */ /* 0x000ea4000c2e1b00 */
[----:B-1----:R-:W-:-:S06]  /*0160*/  IMAD.WIDE R4, R18, 0x8, R4 ;  /* 0x0000000812047825 */ /* 0x002fcc00078e0204 */
[----:B------:R-:W3:Y:S01]  /*0170*/  LDG.E.EL.128 R4, desc[UR4][R4.64] ;  /* 0x0000000404047981 */ /* 0x000ee2000c2e1d00 */
[----:B----4-:R-:W-:-:S06]  /*0180*/  IMAD.WIDE R8, R18, 0x8, R8 ;  /* 0x0000000812087825 */ /* 0x010fcc00078e0208 */
[----:B------:R-:W4:Y:S01]  /*0190*/  LDG.E.EL.128 R8, desc[UR4][R8.64] ;  /* 0x0000000408087981 */ /* 0x000f22000c2e1d00 */
[----:B------:R-:W-:Y:S02]  /*01a0*/  SHF.R.S32.HI R16, RZ, 0x16, R3 ;  /* 0x00000016ff107819 */ /* 0x000fe40000011403 */
[----:B------:R-:W-:Y:S02]  /*01b0*/  SHF.R.S32.HI R19, RZ, 0x1f, R0 ;  /* 0x0000001fff137819 */ /* 0x000fe40000011400 */
[----:B--2---:R-:W-:-:S04]  /*01c0*/  SHF.R.U32.HI R15, RZ, 0x1b, R13 ;  /* 0x0000001bff0f7819 */ /* 0x004fc8000001160d */
[----:B------:R-:W-:Y:S02]  /*01d0*/  LOP3.LUT R15, R15, 0x10, RZ, 0xc0, !PT ;  /* 0x000000100f0f7812 */ /* 0x000fe400078ec0ff */
[----:B---3--:R-:W-:Y:S02]  /*01e0*/  SHF.R.U32.HI R14, RZ, 0x1b, R5 ;  /* 0x0000001bff0e7819 */ /* 0x008fe40000011605 */
[----:B------:R-:W-:Y:S02]  /*01f0*/  IADD3 R15, P0, R12, R15, RZ ;  /* 0x0000000f0c0f7210 */ /* 0x000fe40007f1e0ff */
[----:B------:R-:W-:-:S03]  /*0200*/  LOP3.LUT R3, R14, 0x10, RZ, 0xc0, !PT ;  /* 0x000000100e037812 */ /* 0x000fc600078ec0ff */
[----:B------:R-:W-:Y:S01]  /*0210*/  IMAD.X R12, RZ, RZ, R13, P0 ;  /* 0x000000ffff0c7224 */ /* 0x000fe200000e060d */
[----:B------:R-:W-:Y:S01]  /*0220*/  IADD3 R14, P0, R4, R3, RZ ;  /* 0x00000003040e7210 */ /* 0x000fe20007f1e0ff */
[C---:B------:R-:W-:Y:S01]  /*0230*/  IMAD.SHL.U32 R3, R15.reuse, 0x10, RZ ;  /* 0x000000100f037824 */ /* 0x040fe200078e00ff */
[----:B------:R-:W-:Y:S02]  /*0240*/  SGXT R13, R16, 0x1 ;  /* 0x00000001100d781a */ /* 0x000fe40000000200 */
[----:B------:R-:W-:Y:S01]  /*0250*/  SHF.L.U64.HI R4, R15, 0x4, R12 ;  /* 0x000000040f047819 */ /* 0x000fe2000001020c */
[----:B------:R-:W-:Y:S01]  /*0260*/  IMAD.X R24, RZ, RZ, R5, P0 ;  /* 0x000000ffff187224 */ /* 0x000fe200000e0605 */
[----:B------:R-:W-:Y:S02]  /*0270*/  LEA.HI R13, R13, R0, RZ, 0xa ;  /* 0x000000000d0d7211 */ /* 0x000fe400078f50ff */
[----:B------:R-:W-:Y:S02]  /*0280*/  IADD3 R28, P0, R3, R14, RZ ;  /* 0x0000000e031c7210 */ /* 0x000fe40007f1e0ff */
[----:B------:R-:W-:-:S02]  /*0290*/  SHF.R.S32.HI R20, RZ, 0xa, R13 ;  /* 0x0000000aff147819 */ /* 0x000fc4000001140d */
[----:B----4-:R-:W-:Y:S01]  /*02a0*/  SHF.R.U32.HI R13, RZ, 0x1b, R9 ;  /* 0x0000001bff0d7819 */ /* 0x010fe20000011609 */
[----:B------:R-:W-:Y:S01]  /*02b0*/  IMAD.X R15, R4, 0x1, R24, P0 ;  /* 0x00000001040f7824 */ /* 0x000fe200000e0618 */
[----:B------:R-:W-:Y:S02]  /*02c0*/  LEA.HI R5, R20, R20, RZ, 0x8 ;  /* 0x0000001414057211 */ /* 0x000fe400078f40ff */
[----:B------:R-:W-:Y:S02]  /*02d0*/  LOP3.LUT R13, R13, 0x10, RZ, 0xc0, !PT ;  /* 0x000000100d0d7812 */ /* 0x000fe400078ec0ff */
[C---:B------:R-:W-:Y:S01]  /*02e0*/  SHF.L.U64.HI R15, R28.reuse, 0x2, R15 ;  /* 0x000000021c0f7819 */ /* 0x040fe2000001020f */
[----:B------:R-:W-:Y:S01]  /*02f0*/  IMAD.SHL.U32 R28, R28, 0x4, RZ ;  /* 0x000000041c1c7824 */ /* 0x000fe200078e00ff */
[----:B------:R-:W-:-:S04]  /*0300*/  LOP3.LUT R5, R5, 0xffff00, RZ, 0xc0, !PT ;  /* 0x00ffff0005057812 */ /* 0x000fc800078ec0ff */
[----:B------:R-:W-:Y:S01]  /*0310*/  IADD3 R16, P0, R28, UR8, RZ ;  /* 0x000000081c107c10 */ /* 0x000fe2000ff1e0ff */
[----:B------:R-:W-:-:S03]  /*0320*/  IMAD.IADD R5, R20, 0x1, -R5 ;  /* 0x0000000114057824 */ /* 0x000fc600078e0a05 */
[----:B------:R-:W-:Y:S01]  /*0330*/  IADD3.X R17, R15, UR9, RZ, P0, !PT ;  /* 0x000000090f117c10 */ /* 0x000fe200087fe4ff */
[----:B------:R-:W-:Y:S01]  /*0340*/  IMAD.SHL.U32 R12, R5, 0x100, RZ ;  /* 0x00000100050c7824 */ /* 0x000fe200078e00ff */
[----:B------:R-:W-:Y:S02]  /*0350*/  LEA.HI R5, R19, R0, RZ, 0x12 ;  /* 0x0000000013057211 */ /* 0x000fe400078f90ff */
[----:B------:R-:W-:Y:S01]  /*0360*/  IADD3 R13, P0, R8, R13, RZ ;  /* 0x0000000d080d7210 */ /* 0x000fe20007f1e0ff */
[----:B------:R-:W-:Y:S01]  /*0370*/  IMAD.WIDE R16, R12, 0x4, R16 ;  /* 0x000000040c107825 */ /* 0x000fe200078e0210 */
[----:B------:R-:W-:-:S03]  /*0380*/  LOP3.LUT R8, R5, 0xfffc0000, RZ, 0xc0, !PT ;  /* 0xfffc000005087812 */ /* 0x000fc600078ec0ff */
[----:B------:R-:W-:Y:S01]  /*0390*/  IMAD.X R22, RZ, RZ, R9, P0 ;  /* 0x000000ffff167224 */ /* 0x000fe200000e0609 */
[----:B------:R-:W-:Y:S01]  /*03a0*/  IADD3 R25, P0, R13, R3, RZ ;  /* 0x000000030d197210 */ /* 0x000fe20007f1e0ff */
[----:B------:R-:W-:-:S04]  /*03b0*/  IMAD.WIDE R16, R8, 0x4, R16 ;  /* 0x0000000408107825 */ /* 0x000fc800078e0210 */
[----:B------:R-:W-:Y:S01]  /*03c0*/  IMAD.X R30, R22, 0x1, R4, P0 ;  /* 0x00000001161e7824 */ /* 0x000fe200000e0604 */
[----:B------:R1:W2:Y:S01]  /*03d0*/  LDG.E.EL R23, desc[UR4][R16.64] ;  /* 0x0000000410177981 */ /* 0x0002a2000c2e1900 */
[----:B------:R-:W-:Y:S01]  /*03e0*/  IMAD.SHL.U32 R26, R25, 0x4, RZ ;  /* 0x00000004191a7824 */ /* 0x000fe200078e00ff */
[----:B-1----:R-:W1:Y:S02]  /*03f0*/  LDC.64 R16, c[0x0][0x230] ;  /* 0x00008c00ff107b82 */ /* 0x002e640000000a00 */
[----:B-1----:R-:W-:-:S06]  /*0400*/  IMAD.WIDE R16, R18, 0x4, R16 ;  /* 0x0000000412107825 */ /* 0x002fcc00078e0210 */
[----:B------:R-:W1:Y:S01]  /*0410*/  LDC.64 R18, c[0x0][0x240] ;  /* 0x00009000ff127b82 */ /* 0x000e620000000a00 */
[----:B------:R-:W-:Y:S01]  /*0420*/  SHF.L.U64.HI R25, R25, 0x2, R30 ;  /* 0x0000000219197819 */ /* 0x000fe2000001021e */
[----:B------:R-:W3:Y:S01]  /*0430*/  LDG.E.EL.64 R16, desc[UR4][R16.64] ;  /* 0x0000000410107981 */ /* 0x000ee2000c2e1b00 */
[----:B-1----:R-:W-:-:S06]  /*0440*/  IMAD.WIDE R18, R2, 0x8, R18 ;  /* 0x0000000802127825 */ /* 0x002fcc00078e0212 */
[----:B------:R-:W4:Y:S01]  /*0450*/  LDG.E.EL.64 R18, desc[UR4][R18.64] ;  /* 0x0000000412127981 */ /* 0x000f22000c2e1b00 */
[----:B------:R-:W-:-:S04]  /*0460*/  IADD3 R30, P0, R26, UR8, RZ ;  /* 0x000000081a1e7c10 */ /* 0x000fc8000ff1e0ff */
[----:B------:R-:W-:-:S03]  /*0470*/  IADD3.X R31, R25, UR9, RZ, P0, !PT ;  /* 0x00000009191f7c10 */ /* 0x000fc600087fe4ff */
[----:B------:R-:W-:-:S04]  /*0480*/  IMAD.WIDE R30, R12, 0x4, R30 ;  /* 0x000000040c1e7825 */ /* 0x000fc800078e021e */
[----:B------:R-:W-:-:S05]  /*0490*/  IMAD.WIDE R30, R8, 0x4, R30 ;  /* 0x00000004081e7825 */ /* 0x000fca00078e021e */
[----:B------:R1:W2:Y:S01]  /*04a0*/  LDG.E.EL R21, desc[UR4][R30.64] ;  /* 0x000000041e157981 */ /* 0x0002a2000c2e1900 */
[----:B------:R-:W-:-:S04]  /*04b0*/  IADD3 R28, P0, R28, UR6, RZ ;  /* 0x000000061c1c7c10 */ /* 0x000fc8000ff1e0ff */
[----:B------:R-:W-:Y:S01]  /*04c0*/  IADD3.X R29, R15, UR7, RZ, P0, !PT ;  /* 0x000000070f1d7c10 */ /* 0x000fe200087fe4ff */
[----:B------:R-:W-:Y:S01]  /*04d0*/  IMAD.SHL.U32 R15, R20, 0x100, RZ ;  /* 0x00000100140f7824 */ /* 0x000fe200078e00ff */
[----:B-1----:R-:W-:-:S04]  /*04e0*/  SHF.R.U32.HI R31, RZ, 0x1b, R7 ;  /* 0x0000001bff1f7819 */ /* 0x002fc80000011607 */
[----:B------:R-:W-:Y:S01]  /*04f0*/  LOP3.LUT R31, R31, 0x10, RZ, 0xc0, !PT ;  /* 0x000000101f1f7812 */ /* 0x000fe200078ec0ff */
[----:B------:R-:W-:-:S05]  /*0500*/  IMAD.WIDE R28, R15, 0x4, R28 ;  /* 0x000000040f1c7825 */ /* 0x000fca00078e021c */
[----:B------:R1:W5:Y:S01]  /*0510*/  LDG.E.EL R9, desc[UR4][R28.64] ;  /* 0x000000041c097981 */ /* 0x000362000c2e1900 */
[----:B----4-:R-:W-:-:S04]  /*0520*/  SHF.R.U32.HI R27, RZ, 0x1b, R19 ;  /* 0x0000001bff1b7819 */ /* 0x010fc80000011613 */
[----:B------:R-:W-:-:S04]  /*0530*/  LOP3.LUT R27, R27, 0x10, RZ, 0xc0, !PT ;  /* 0x000000101b1b7812 */ /* 0x000fc800078ec0ff */
[----:B------:R-:W-:-:S05]  /*0540*/  IADD3 R20, P0, R18, R27, RZ ;  /* 0x0000001b12147210 */ /* 0x000fca0007f1e0ff */
[----:B------:R-:W-:Y:S01]  /*0550*/  IMAD.X R27, RZ, RZ, R19, P0 ;  /* 0x000000ffff1b7224 */ /* 0x000fe200000e0613 */
[----:B------:R-:W-:-:S04]  /*0560*/  LEA R18, P0, R14, UR8, 0x2 ;  /* 0x000000080e127c11 */ /* 0x000fc8000f8010ff */
[----:B------:R-:W-:Y:S02]  /*0570*/  LEA.HI.X R19, R14, UR9, R24, 0x2, P0 ;  /* 0x000000090e137c11 */ /* 0x000fe400080f1418 */
[----:B------:R-:W-:Y:S02]  /*0580*/  IADD3 R14, P0, R6, R31, RZ ;  /* 0x0000001f060e7210 */ /* 0x000fe40007f1e0ff */
[C---:B------:R-:W-:Y:S01]  /*0590*/  SHF.L.U64.HI R6, R20.reuse, 0x6, R27 ;  /* 0x0000000614067819 */ /* 0x040fe2000001021b */
[----:B------:R-:W-:Y:S02]  /*05a0*/  IMAD.SHL.U32 R20, R20, 0x40, RZ ;  /* 0x0000004014147824 */ /* 0x000fe400078e00ff */
[----:B------:R-:W-:Y:S01]  /*05b0*/  IMAD.X R24, RZ, RZ, R7, P0 ;  /* 0x000000ffff187224 */ /* 0x000fe200000e0607 */
[----:B------:R-:W-:Y:S02]  /*05c0*/  SHF.R.U32.HI R7, RZ, 0x1b, R11 ;  /* 0x0000001bff077819 */ /* 0x000fe4000001160b */
[----:B------:R-:W-:-:S02]  /*05d0*/  IADD3 R26, P0, R26, UR6, RZ ;  /* 0x000000061a1a7c10 */ /* 0x000fc4000ff1e0ff */
[----:B------:R-:W-:Y:S02]  /*05e0*/  LOP3.LUT R7, R7, 0x10, RZ, 0xc0, !PT ;  /* 0x0000001007077812 */ /* 0x000fe400078ec0ff */
[----:B------:R-:W-:Y:S02]  /*05f0*/  IADD3 R18, P1, R20, R18, RZ ;  /* 0x0000001214127210 */ /* 0x000fe40007f3e0ff */
[----:B------:R-:W-:Y:S02]  /*0600*/  IADD3.X R27, R25, UR7, RZ, P0, !PT ;  /* 0x00000007191b7c10 */ /* 0x000fe400087fe4ff */
[----:B------:R-:W-:Y:S01]  /*0610*/  IADD3 R7, P0, R10, R7, RZ ;  /* 0x000000070a077210 */ /* 0x000fe20007f1e0ff */
[----:B------:R-:W-:Y:S02]  /*0620*/  IMAD.X R19, R6, 0x1, R19, P1 ;  /* 0x0000000106137824 */ /* 0x000fe400008e0613 */
[----:B------:R-:W-:-:S04]  /*0630*/  IMAD.WIDE R26, R15, 0x4, R26 ;  /* 0x000000040f1a7825 */ /* 0x000fc800078e021a */
[----:B------:R-:W-:Y:S01]  /*0640*/  IMAD.X R25, RZ, RZ, R11, P0 ;  /* 0x000000ffff197224 */ /* 0x000fe200000e060b */
[----:B-1----:R-:W-:Y:S01]  /*0650*/  IADD3 R28, P0, R3, R14, RZ ;  /* 0x0000000e031c7210 */ /* 0x002fe20007f1e0ff */
[----:B------:R-:W-:-:S04]  /*0660*/  IMAD.WIDE R18, R12, 0x4, R18 ;  /* 0x000000040c127825 */ /* 0x000fc800078e0212 */
[----:B--2---:R-:W-:Y:S01]  /*0670*/  FADD R21, -R23, R21 ;  /* 0x0000001517157221 */ /* 0x004fe20000000100 */
[----:B------:R1:W5:Y:S01]  /*0680*/  LDG.E.EL R26, desc[UR4][R26.64] ;  /* 0x000000041a1a7981 */ /* 0x000362000c2e1900 */
[----:B------:R-:W-:Y:S02]  /*0690*/  IMAD.X R29, R4, 0x1, R24, P0 ;  /* 0x00000001041d7824 */ /* 0x000fe400000e0618 */
[----:B------:R-:W-:Y:S02]  /*06a0*/  IMAD.SHL.U32 R11, R28, 0x4, RZ ;  /* 0x000000041c0b7824 */ /* 0x000fe400078e00ff */
[----:B------:R-:W-:Y:S01]  /*06b0*/  IMAD.WIDE R18, R8, 0x4, R18 ;  /* 0x0000000408127825 */ /* 0x000fe200078e0212 */
[----:B------:R-:W-:Y:S02]  /*06c0*/  SHF.L.U64.HI R28, R28, 0x2, R29 ;  /* 0x000000021c1c7819 */ /* 0x000fe4000001021d */
[C---:B-1----:R-:W-:Y:S01]  /*06d0*/  LEA R27, P0, R13.reuse, UR8, 0x2 ;  /* 0x000000080d1b7c11 */ /* 0x042fe2000f8010ff */
[----:B---3--:R-:W-:Y:S01]  /*06e0*/  FFMA R23, R16, R21, R23 ;  /* 0x0000001510177223 */ /* 0x008fe20000000017 */
[----:B------:R-:W-:Y:S01]  /*06f0*/  IADD3 R10, P1, R11, UR8, RZ ;  /* 0x000000080b0a7c10 */ /* 0x000fe2000ff3e0ff */
[----:B------:R1:W2:Y:S01]  /*0700*/  LDG.E.EL R21, desc[UR4][R18.64] ;  /* 0x0000000412157981 */ /* 0x0002a2000c2e1900 */
[----:B------:R-:W-:-:S02]  /*0710*/  LEA.HI.X R13, R13, UR9, R22, 0x2, P0 ;  /* 0x000000090d0d7c11 */ /* 0x000fc400080f1416 */
[----:B-1----:R-:W-:Y:S02]  /*0720*/  IADD3 R18, P0, R11, UR6, RZ ;  /* 0x000000060b127c10 */ /* 0x002fe4000ff1e0ff */
[----:B------:R-:W-:Y:S02]  /*0730*/  IADD3.X R11, R28, UR9, RZ, P1, !PT ;  /* 0x000000091c0b7c10 */ /* 0x000fe40008ffe4ff */
[----:B------:R-:W-:Y:S01]  /*0740*/  IADD3.X R19, R28, UR7, RZ, P0, !PT ;  /* 0x000000071c137c10 */ /* 0x000fe200087fe4ff */
[----:B------:R-:W-:-:S04]  /*0750*/  IMAD.WIDE R10, R12, 0x4, R10 ;  /* 0x000000040c0a7825 */ /* 0x000fc800078e020a */
[----:B------:R-:W-:-:S04]  /*0760*/  IMAD.WIDE R18, R15, 0x4, R18 ;  /* 0x000000040f127825 */ /* 0x000fc800078e0212 */
[----:B------:R-:W-:Y:S02]  /*0770*/  IMAD.WIDE R10, R8, 0x4, R10 ;  /* 0x00000004080a7825 */ /* 0x000fe400078e020a */
[----:B------:R-:W3:Y:S01]  /*0780*/  LDG.E.EL R18, desc[UR4][R18.64] ;  /* 0x0000000412127981 */ /* 0x000ee2000c2e1900 */
[C---:B------:R-:W-:Y:S02]  /*0790*/  LEA R22, P1, R14.reuse, UR8, 0x2 ;  /* 0x000000080e167c11 */ /* 0x040fe4000f8210ff */
[----:B------:R-:W-:Y:S01]  /*07a0*/  IADD3 R3, P0, R7, R3, RZ ;  /* 0x0000000307037210 */ /* 0x000fe20007f1e0ff */
[----:B------:R1:W4:Y:S01]  /*07b0*/  LDG.E.EL R19, desc[UR4][R10.64] ;  /* 0x000000040a137981 */ /* 0x000322000c2e1900 */
[----:B------:R-:W-:Y:S02]  /*07c0*/  LEA.HI.X R14, R14, UR9, R24, 0x2, P1 ;  /* 0x000000090e0e7c11 */ /* 0x000fe400088f1418 */
[----:B-1----:R-:W-:-:S05]  /*07d0*/  IADD3 R10, P2, R27, R20, RZ ;  /* 0x000000141b0a7210 */ /* 0x002fca0007f5e0ff */
[----:B------:R-:W-:Y:S01]  /*07e0*/  IMAD.X R11, R13, 0x1, R6, P2 ;  /* 0x000000010d0b7824 */ /* 0x000fe200010e0606 */
[----:B------:R-:W-:Y:S01]  /*07f0*/  LEA R13, P1, R7, UR8, 0x2 ;  /* 0x00000008070d7c11 */ /* 0x000fe2000f8210ff */
[----:B------:R-:W-:-:S03]  /*0800*/  IMAD.X R4, R25, 0x1, R4, P0 ;  /* 0x0000000119047824 */ /* 0x000fc600000e0604 */
[----:B------:R-:W-:Y:S01]  /*0810*/  IADD3 R28, P2, R13, R20, RZ ;  /* 0x000000140d1c7210 */ /* 0x000fe20007f5e0ff */
[----:B------:R-:W-:Y:S01]  /*0820*/  IMAD.SHL.U32 R13, R3, 0x4, RZ ;  /* 0x00000004030d7824 */ /* 0x000fe200078e00ff */
[----:B------:R-:W-:Y:S02]  /*0830*/  LEA.HI.X R7, R7, UR9, R25, 0x2, P1 ;  /* 0x0000000907077c11 */ /* 0x000fe400088f1419 */
[----:B------:R-:W-:Y:S01]  /*0840*/  IADD3 R24, P1, R22, R20, RZ ;  /* 0x0000001416187210 */ /* 0x000fe20007f3e0ff */
[----:B------:R-:W-:Y:S01]  /*0850*/  IMAD.WIDE R10, R12, 0x4, R10 ;  /* 0x000000040c0a7825 */ /* 0x000fe200078e020a */
[----:B------:R-:W-:Y:S02]  /*0860*/  SHF.L.U64.HI R4, R3, 0x2, R4 ;  /* 0x0000000203047819 */ /* 0x000fe40000010204 */
[----:B------:R-:W-:Y:S01]  /*0870*/  IADD3 R30, P0, R13, UR8, RZ ;  /* 0x000000080d1e7c10 */ /* 0x000fe2000ff1e0ff */
[--C-:B------:R-:W-:Y:S02]  /*0880*/  IMAD.X R25, R14, 0x1, R6.reuse, P1 ;  /* 0x000000010e197824 */ /* 0x100fe400008e0606 */
[----:B------:R-:W-:Y:S01]  /*0890*/  IMAD.X R29, R7, 0x1, R6, P2 ;  /* 0x00000001071d7824 */ /* 0x000fe200010e0606 */
[----:B------:R-:W-:Y:S01]  /*08a0*/  IADD3.X R31, R4, UR9, RZ, P0, !PT ;  /* 0x00000009041f7c10 */ /* 0x000fe200087fe4ff */
[----:B------:R-:W1:Y:S01]  /*08b0*/  LDC.64 R6, c[0x0][0x248] ;  /* 0x00009200ff067b82 */ /* 0x000e620000000a00 */
[----:B------:R-:W-:-:S04]  /*08c0*/  IMAD.WIDE R10, R8, 0x4, R10 ;  /* 0x00000004080a7825 */ /* 0x000fc800078e020a */
[C---:B------:R-:W-:Y:S01]  /*08d0*/  IMAD.WIDE R30, R12.reuse, 0x4, R30 ;  /* 0x000000040c1e7825 */ /* 0x040fe200078e021e */
[----:B------:R1:W2:Y:S03]  /*08e0*/  LDG.E.EL R3, desc[UR4][R10.64] ;  /* 0x000000040a037981 */ /* 0x0002a6000c2e1900 */
[----:B------:R-:W-:-:S04]  /*08f0*/  IMAD.WIDE R24, R12, 0x4, R24 ;  /* 0x000000040c187825 */ /* 0x000fc800078e0218 */
[----:B------:R-:W-:Y:S01]  /*0900*/  IMAD.WIDE R28, R12, 0x4, R28 ;  /* 0x000000040c1c7825 */ /* 0x000fe200078e021c */
[----:B01----:R-:W-:-:S03]  /*0910*/  IADD3 R10, P0, R13, UR6, RZ ;  /* 0x000000060d0a7c10 */ /* 0x003fc6000ff1e0ff */
[C---:B------:R-:W-:Y:S01]  /*0920*/  IMAD.WIDE R30, R8.reuse, 0x4, R30 ;  /* 0x00000004081e7825 */ /* 0x040fe200078e021e */
[----:B------:R-:W0:Y:S03]  /*0930*/  LDC.64 R12, c[0x0][0x258] ;  /* 0x00009600ff0c7b82 */ /* 0x000e260000000a00 */
[C---:B------:R-:W-:Y:S01]  /*0940*/  IMAD.WIDE R24, R8.reuse, 0x4, R24 ;  /* 0x0000000408187825 */ /* 0x040fe200078e0218 */
[----:B------:R-:W-:Y:S01]  /*0950*/  IADD3.X R11, R4, UR7, RZ, P0, !PT ;  /* 0x00000007040b7c10 */ /* 0x000fe200087fe4ff */
[----:B------:R-:W4:Y:S02]  /*0960*/  LDG.E.EL R30, desc[UR4][R30.64] ;  /* 0x000000041e1e7981 */ /* 0x000f24000c2e1900 */
[----:B------:R-:W-:Y:S02]  /*0970*/  IMAD.WIDE R28, R8, 0x4, R28 ;  /* 0x00000004081c7825 */ /* 0x000fe400078e021c */
[----:B------:R-:W3:Y:S02]  /*0980*/  LDG.E.EL R24, desc[UR4][R24.64] ;  /* 0x0000000418187981 */ /* 0x000ee4000c2e1900 */
[----:B------:R-:W-:-:S02]  /*0990*/  IMAD.WIDE R10, R15, 0x4, R10 ;  /* 0x000000040f0a7825 */ /* 0x000fc400078e020a */
[----:B------:R-:W3:Y:S02]  /*09a0*/  LDG.E.EL R29, desc[UR4][R28.64] ;  /* 0x000000041c1d7981 */ /* 0x000ee4000c2e1900 */
[----:B------:R-:W-:Y:S02]  /*09b0*/  IMAD.WIDE R14, R2, 0x4, R6 ;  /* 0x00000004020e7825 */ /* 0x000fe400078e0206 */
[----:B------:R-:W3:Y:S01]  /*09c0*/  LDG.E.EL R11, desc[UR4][R10.64] ;  /* 0x000000040a0b7981 */ /* 0x000ee2000c2e1900 */
[----:B------:R-:W1:Y:S03]  /*09d0*/  LDC.64 R6, c[0x0][0x250] ;  /* 0x00009400ff067b82 */ /* 0x000e660000000a00 */
[----:B------:R-:W3:Y:S01]  /*09e0*/  LDG.E.EL R14, desc[UR4][R14.64] ;  /* 0x000000040e0e7981 */ /* 0x000ee2000c2e1900 */
[----:B------:R-:W-:-:S05]  /*09f0*/  IMAD.SHL.U32 R5, R5, 0x2, RZ ;  /* 0x0000000205057824 */ /* 0x000fca00078e00ff */
[----:B------:R-:W-:Y:S01]  /*0a00*/  LOP3.LUT R5, R5, 0xfff80000, RZ, 0xc0, !PT ;  /* 0xfff8000005057812 */ /* 0x000fe200078ec0ff */
[----:B-1----:R-:W-:-:S04]  /*0a10*/  IMAD.WIDE R6, R0, 0x4, R6 ;  /* 0x0000000400067825 */ /* 0x002fc800078e0206 */
[----:B-----5:R-:W-:Y:S01]  /*0a20*/  FADD R26, -R9, R26 ;  /* 0x0000001a091a7221 */ /* 0x020fe20000000100 */
[----:B--2---:R-:W-:Y:S01]  /*0a30*/  FADD R2, -R21, R3 ;  /* 0x0000000315027221 */ /* 0x004fe20000000100 */
[----:B------:R-:W-:-:S03]  /*0a40*/  IADD3 R3, R5, R0, -R8 ;  /* 0x0000000005037210 */ /* 0x000fc60007ffe808 */
[C---:B------:R-:W-:Y:S01]  /*0a50*/  FFMA R2, R16.reuse, R2, R21 ;  /* 0x0000000210027223 */ /* 0x040fe20000000015 */
[----:B------:R-:W-:-:S03]  /*0a60*/  FFMA R16, R16, R26, R9 ;  /* 0x0000001a10107223 */ /* 0x000fc60000000009 */
[----:B------:R-:W-:Y:S01]  /*0a70*/  FADD R2, -R23, R2 ;  /* 0x0000000217027221 */ /* 0x000fe20000000100 */
[----:B----4-:R-:W-:-:S04]  /*0a80*/  FADD R30, -R19, R30 ;  /* 0x0000001e131e7221 */ /* 0x010fc80000000100 */
[----:B------:R-:W-:Y:S01]  /*0a90*/  FFMA R19, R17, R30, R19 ;  /* 0x0000001e11137223 */ /* 0x000fe20000000013 */
[----:B---3--:R-:W-:-:S04]  /*0aa0*/  FADD R29, -R24, R29 ;  /* 0x0000001d181d7221 */ /* 0x008fc80000000100 */
[----:B------:R-:W-:Y:S01]  /*0ab0*/  FFMA R24, R17, R29, R24 ;  /* 0x0000001d11187223 */ /* 0x000fe20000000018 */
[----:B------:R-:W-:-:S03]  /*0ac0*/  FADD R11, -R18, R11 ;  /* 0x0000000b120b7221 */ /* 0x000fc60000000100 */
[----:B------:R-:W-:Y:S01]  /*0ad0*/  FADD R24, -R19, R24 ;  /* 0x0000001813187221 */ /* 0x000fe20000000100 */
[----:B------:R-:W-:Y:S01]  /*0ae0*/  FFMA R17, R17, R11, R18 ;  /* 0x0000000b11117223 */ /* 0x000fe20000000012 */
[----:B0-----:R-:W-:-:S04]  /*0af0*/  IMAD.WIDE R12, R3, 0x4, R12 ;  /* 0x00000004030c7825 */ /* 0x001fc800078e020c */
[C---:B------:R-:W-:Y:S01]  /*0b00*/  FFMA R2, R14.reuse, R2, R23 ;  /* 0x000000020e027223 */ /* 0x040fe20000000017 */
[----:B------:R-:W-:Y:S01]  /*0b10*/  FFMA R3, R14, R24, R19 ;  /* 0x000000180e037223 */ /* 0x000fe20000000013 */
[----:B------:R-:W-:Y:S04]  /*0b20*/  STG.E.64 desc[UR4][R6.64], R16 ;  /* 0x0000001006007986 */ /* 0x000fe8000c101b04 */
[----:B------:R-:W-:Y:S01]  /*0b30*/  STG.E.64 desc[UR4][R12.64], R2 ;  /* 0x000000020c007986 */ /* 0x000fe2000c101b04 */
[----:B------:R-:W-:Y:S05]  /*0b40*/  EXIT ;  /* 0x000000000000794d */ /* 0x000fea0003800000 */
.L_x_0:
[----:B------:R-:W-:-:S00]  /*0b50*/  BRA `(.L_x_0) ;  /* 0xfffffffc00fc7947 */ /* 0x000fc0000383ffff */
[----:B------:R-:W-:-:S00]  /*0b60*/  NOP ;  /* 0x0000000000007918 */ /* 0x000fc00000000000 */
        /* <DEDUP_REMOVED lines=9> */
.L_x_1:


//--------------------- .nv.constant0.triton_poi_fused__unsafe_index_add_mul_sub_29 --------------------------
	.section	.nv.constant0.triton_poi_fused__unsafe_index_add_mul_sub_29,"a",@progbits
	.sectionflags	@""
	.align	4
.nv.constant0.triton_poi_fused__unsafe_index_add_mul_sub_29:
	.zero		612
